	.headerflags	@"EF_CUDA_TEXMODE_UNIFIED EF_CUDA_64BIT_ADDRESS EF_CUDA_SM86 EF_CUDA_VIRTUAL_SM(EF_CUDA_SM86)"
	.elftype	@"ET_EXEC"


//--------------------- .nv.info                  --------------------------
	.section	.nv.info,"",@"SHT_CUDA_INFO"
	.align	4


	//----- nvinfo : EIATTR_REGCOUNT
	.align		4
        /*0000*/ 	.byte	0x04, 0x2f
        /*0002*/ 	.short	(.L_1 - .L_0)
	.align		4
.L_0:
        /*0004*/ 	.word	index@(triton_poi_fused__to_copy_0)
        /*0008*/ 	.word	0x00000008


	//----- nvinfo : EIATTR_MIN_STACK_SIZE
	.align		4
.L_1:
        /*000c*/ 	.byte	0x04, 0x12
        /*000e*/ 	.short	(.L_3 - .L_2)
	.align		4
.L_2:
        /*0010*/ 	.word	index@(triton_poi_fused__to_copy_0)
        /*0014*/ 	.word	0x00000000


	//----- nvinfo : EIATTR_FRAME_SIZE
	.align		4
.L_3:
        /*0018*/ 	.byte	0x04, 0x11
        /*001a*/ 	.short	(.L_5 - .L_4)
	.align		4
.L_4:
        /*001c*/ 	.word	index@(triton_poi_fused__to_copy_0)
        /*0020*/ 	.word	0x00000000


	//----- nvinfo : EIATTR_MIN_STACK_SIZE
	.align		4
.L_5:
        /*0024*/ 	.byte	0x04, 0x12
        /*0026*/ 	.short	(.L_7 - .L_6)
	.align		4
.L_6:
        /*0028*/ 	.word	index@(triton_poi_fused__to_copy_0)
        /*002c*/ 	.word	0x00000000
.L_7:


//--------------------- .nv.info.triton_poi_fused__to_copy_0 --------------------------
	.section	.nv.info.triton_poi_fused__to_copy_0,"",@"SHT_CUDA_INFO"
	.sectionflags	@""
	.align	4


	//----- nvinfo : EIATTR_CUDA_API_VERSION
	.align		4
        /*0000*/ 	.byte	0x04, 0x37
        /*0002*/ 	.short	(.L_9 - .L_8)
.L_8:
        /*0004*/ 	.word	0x0000007c


	//----- nvinfo : EIATTR_SW2861232_WAR
	.align		4
.L_9:
        /*0008*/ 	.byte	0x01, 0x35
	.zero		2


	//----- nvinfo : EIATTR_PARAM_CBANK
	.align		4
        /*000c*/ 	.byte	0x04, 0x0a
        /*000e*/ 	.short	(.L_11 - .L_10)
	.align		4
.L_10:
        /*0010*/ 	.word	index@(.nv.constant0.triton_poi_fused__to_copy_0)
        /*0014*/ 	.short	0x0160
        /*0016*/ 	.short	0x0020


	//----- nvinfo : EIATTR_CBANK_PARAM_SIZE
	.align		4
.L_11:
        /*0018*/ 	.byte	0x03, 0x19
        /*001a*/ 	.short	0x0020


	//----- nvinfo : EIATTR_KPARAM_INFO
	.align		4
        /*001c*/ 	.byte	0x04, 0x17
        /*001e*/ 	.short	(.L_13 - .L_12)
.L_12:
        /*0020*/ 	.word	0x00000000
        /*0024*/ 	.short	0x0003
        /*0026*/ 	.short	0x0018
        /*0028*/ 	.byte	0x00, 0xf4, 0x21, 0x00


	//----- nvinfo : EIATTR_KPARAM_INFO
	.align		4
.L_13:
        /*002c*/ 	.byte	0x04, 0x17
        /*002e*/ 	.short	(.L_15 - .L_14)
.L_14:
        /*0030*/ 	.word	0x00000000
        /*0034*/ 	.short	0x0002
        /*0036*/ 	.short	0x0010
        /*0038*/ 	.byte	0x00, 0xf0, 0x11, 0x00


	//----- nvinfo : EIATTR_KPARAM_INFO
	.align		4
.L_15:
        /*003c*/ 	.byte	0x04, 0x17
        /*003e*/ 	.short	(.L_17 - .L_16)
.L_16:
        /*0040*/ 	.word	0x00000000
        /*0044*/ 	.short	0x0001
        /*0046*/ 	.short	0x0008
        /*0048*/ 	.byte	0x00, 0xf4, 0x21, 0x00


	//----- nvinfo : EIATTR_KPARAM_INFO
	.align		4
.L_17:
        /*004c*/ 	.byte	0x04, 0x17
        /*004e*/ 	.short	(.L_19 - .L_18)
.L_18:
        /*0050*/ 	.word	0x00000000
        /*0054*/ 	.short	0x0000
        /*0056*/ 	.short	0x0000
        /*0058*/ 	.byte	0x00, 0xf4, 0x21, 0x00


	//----- nvinfo : EIATTR_MAXREG_COUNT
	.align		4
.L_19:
        /*005c*/ 	.byte	0x03, 0x1b
        /*005e*/ 	.short	0x00ff


	//----- nvinfo : EIATTR_EXIT_INSTR_OFFSETS
	.align		4
        /*0060*/ 	.byte	0x04, 0x1c
        /*0062*/ 	.short	(.L_21 - .L_20)


	//   ....[0]....
.L_20:
        /*0064*/ 	.word	0x00000120


	//   ....[1]....
        /*0068*/ 	.word	0x00000140


	//----- nvinfo : EIATTR_REQNTID
	.align		4
.L_21:
        /*006c*/ 	.byte	0x04, 0x10
        /*006e*/ 	.short	(.L_23 - .L_22)
.L_22:
        /*0070*/ 	.word	0x00000080
        /*0074*/ 	.word	0x00000001
        /*0078*/ 	.word	0x00000001


	//----- nvinfo : EIATTR_CRS_STACK_SIZE
	.align		4
.L_23:
        /*007c*/ 	.byte	0x04, 0x1e
        /*007e*/ 	.short	(.L_25 - .L_24)
.L_24:
        /*0080*/ 	.word	0x00000000
.L_25:


//--------------------- .nv.callgraph             --------------------------
	.section	.nv.callgraph,"",@"SHT_CUDA_CALLGRAPH"
	.align	4
	.sectionentsize	8
	.align		4
        /*0000*/ 	.word	0x00000000
	.align		4
        /*0004*/ 	.word	0xffffffff
	.align		4
        /*0008*/ 	.word	0x00000000
	.align		4
        /*000c*/ 	.word	0xfffffffe
	.align		4
        /*0010*/ 	.word	0x00000000
	.align		4
        /*0014*/ 	.word	0xfffffffd
	.align		4
        /*0018*/ 	.word	0x00000000
	.align		4
        /*001c*/ 	.word	0xfffffffc


//--------------------- .nv.rel.action            --------------------------
	.section	.nv.rel.action,"",@"SHT_CUDA_RELOCINFO"
	.align	8
	.sectionentsize	8
        /*0000*/ 	.byte	0x73, 0x00, 0x00, 0x00, 0x00, 0x00, 0x00, 0x00, 0x00, 0x00, 0x00, 0x11, 0x25, 0x00, 0x05, 0x36


//--------------------- .nv.constant0.triton_poi_fused__to_copy_0 --------------------------
	.section	.nv.constant0.triton_poi_fused__to_copy_0,"a",@progbits
	.sectionflags	@""
	.align	4
.nv.constant0.triton_poi_fused__to_copy_0:
	.zero		384


//--------------------- .text.triton_poi_fused__to_copy_0 --------------------------
	.section	.text.triton_poi_fused__to_copy_0,"ax",@progbits
	.sectioninfo	@"SHI_REGISTERS=8"
	.align	128
        .global         triton_poi_fused__to_copy_0
        .type           triton_poi_fused__to_copy_0,@function
        .size           triton_poi_fused__to_copy_0,(.L_x_3 - triton_poi_fused__to_copy_0)
        .other          triton_poi_fused__to_copy_0,@"STO_CUDA_ENTRY STV_DEFAULT"
triton_poi_fused__to_copy_0:
.text.triton_poi_fused__to_copy_0:
[----:B------:R-:W-:Y:S02]  /*0000*/  IMAD.MOV.U32 R1, RZ, RZ, c[0x0][0x28] ;  /* 0x00000a00ff017624 */ /* 0x000fe400078e00ff */
[----:B------:R-:W0:Y:S01]  /*0010*/  S2R R0, SR_TID.X ;  /* 0x0000000000007919 */ /* 0x000e220000002100 */
[----:B------:R-:W-:Y:S01]  /*0020*/  MOV R5, 0x2 ;  /* 0x0000000200057802 */ /* 0x000fe20000000f00 */
[----:B------:R-:W-:Y:S01]  /*0030*/  ULDC.64 UR4, c[0x0][0x118] ;  /* 0x0000460000047ab9 */ /* 0x000fe20000000a00 */
[----:B------:R-:W-:Y:S01]  /*0040*/  BSSY B0, `(.L_x_0) ;  /* 0x000000c000007945 */ /* 0x000fe20003800000 */
[----:B------:R-:W1:Y:S01]  /*0050*/  S2R R3, SR_CTAID.X ;  /* 0x0000000000037919 */ /* 0x000e620000002500 */
[----:B0-----:R-:W-:-:S04]  /*0060*/  SHF.L.U32 R0, R0, 0x1, RZ ;  /* 0x0000000100007819 */ /* 0x001fc800000006ff */
[----:B------:R-:W-:-:S05]  /*0070*/  LOP3.LUT R0, R0, 0xfe, RZ, 0xc0, !PT ;  /* 0x000000fe00007812 */ /* 0x000fca00078ec0ff */
[----:B-1----:R-:W-:Y:S02]  /*0080*/  IMAD R0, R3, 0x100, R0 ;  /* 0x0000010003007824 */ /* 0x002fe400078e0200 */
[----:B------:R-:W-:Y:S02]  /*0090*/  CS2R R2, SRZ ;  /* 0x0000000000027805 */ /* 0x000fe4000001ff00 */
[C---:B------:R-:W-:Y:S01]  /*00a0*/  IMAD.WIDE R4, R0.reuse, R5, c[0x0][0x168] ;  /* 0x00005a0000047625 */ /* 0x040fe200078e0205 */
[----:B------:R-:W-:-:S13]  /*00b0*/  ISETP.GE.AND P0, PT, R0, 0x480, PT ;  /* 0x000004800000780c */ /* 0x000fda0003f06270 */
[----:B------:R-:W-:Y:S05]  /*00c0*/  @P0 BRA `(.L_x_1) ;  /* 0x0000003000000947 */ /* 0x000fea0003800000 */
[----:B------:R-:W-:-:S04]  /*00d0*/  IMAD.MOV.U32 R3, RZ, RZ, 0x4 ;  /* 0x00000004ff037424 */ /* 0x000fc800078e00ff */
[----:B------:R-:W-:-:S06]  /*00e0*/  IMAD.WIDE R2, R0, R3, c[0x0][0x160] ;  /* 0x0000580000027625 */ /* 0x000fcc00078e0203 */
[----:B------:R-:W5:Y:S02]  /*00f0*/  LDG.E.64 R2, [R2.64] ;  /* 0x0000000402027981 */ /* 0x000f64000c1e1b00 */
.L_x_1:
[----:B------:R-:W-:Y:S05]  /*0100*/  BSYNC B0 ;  /* 0x0000000000007941 */ /* 0x000fea0003800000 */
.L_x_0:
[----:B-----5:R-:W-:Y:S01]  /*0110*/  F2FP.BF16.PACK_AB R3, R3, R2 ;  /* 0x000000020303723e */ /* 0x020fe200000010ff */
[----:B------:R-:W-:Y:S06]  /*0120*/  @P0 EXIT ;  /* 0x000000000000094d */ /* 0x000fec0003800000 */
[----:B------:R-:W-:Y:S01]  /*0130*/  STG.E [R4.64], R3 ;  /* 0x0000000304007986 */ /* 0x000fe2000c101904 */
[----:B------:R-:W-:Y:S05]  /*0140*/  EXIT ;  /* 0x000000000000794d */ /* 0x000fea0003800000 */
.L_x_2:
[----:B------:R-:W-:-:S00]  /*0150*/  BRA `(.L_x_2) ;  /* 0xfffffff000007947 */ /* 0x000fc0000383ffff */
[----:B------:R-:W-:-:S00]  /*0160*/  NOP ;  /* 0x0000000000007918 */ /* 0x000fc00000000000 */
        /* <DEDUP_REMOVED lines=9> */
.L_x_3:
